	.headerflags	@"EF_CUDA_TEXMODE_UNIFIED EF_CUDA_64BIT_ADDRESS EF_CUDA_ACCELERATORS EF_CUDA_SM90 EF_CUDA_VIRTUAL_SM(EF_CUDA_SM90)"
	.elftype	@"ET_EXEC"


//--------------------- .nv.info                  --------------------------
	.section	.nv.info,"",@"SHT_CUDA_INFO"
	.align	4


	//----- nvinfo : EIATTR_REGCOUNT
	.align		4
        /*0000*/ 	.byte	0x04, 0x2f
        /*0002*/ 	.short	(.L_3 - .L_2)
	.align		4
.L_2:
        /*0004*/ 	.word	index@(triton_poi_fused__native_batch_norm_legit_no_training_convolution_relu_8)
        /*0008*/ 	.word	0x00000020


	//----- nvinfo : EIATTR_MIN_STACK_SIZE
	.align		4
.L_3:
        /*000c*/ 	.byte	0x04, 0x12
        /*000e*/ 	.short	(.L_5 - .L_4)
	.align		4
.L_4:
        /*0010*/ 	.word	index@(triton_poi_fused__native_batch_norm_legit_no_training_convolution_relu_8)
        /*0014*/ 	.word	0x00000000


	//----- nvinfo : EIATTR_FRAME_SIZE
	.align		4
.L_5:
        /*0018*/ 	.byte	0x04, 0x11
        /*001a*/ 	.short	(.L_7 - .L_6)
	.align		4
.L_6:
        /*001c*/ 	.word	index@(triton_poi_fused__native_batch_norm_legit_no_training_convolution_relu_8)
        /*0020*/ 	.word	0x00000000


	//----- nvinfo : EIATTR_MIN_STACK_SIZE
	.align		4
.L_7:
        /*0024*/ 	.byte	0x04, 0x12
        /*0026*/ 	.short	(.L_9 - .L_8)
	.align		4
.L_8:
        /*0028*/ 	.word	index@(triton_poi_fused__native_batch_norm_legit_no_training_convolution_relu_8)
        /*002c*/ 	.word	0x00000000
.L_9:


//--------------------- .nv.info.triton_poi_fused__native_batch_norm_legit_no_training_convolution_relu_8 --------------------------
	.section	.nv.info.triton_poi_fused__native_batch_norm_legit_no_training_convolution_relu_8,"",@"SHT_CUDA_INFO"
	.sectionflags	@""
	.align	4


	//----- nvinfo : EIATTR_CUDA_API_VERSION
	.align		4
        /*0000*/ 	.byte	0x04, 0x37
        /*0002*/ 	.short	(.L_11 - .L_10)
.L_10:
        /*0004*/ 	.word	0x0000007c


	//----- nvinfo : EIATTR_KPARAM_INFO
	.align		4
.L_11:
        /*0008*/ 	.byte	0x04, 0x17
        /*000a*/ 	.short	(.L_13 - .L_12)
.L_12:
        /*000c*/ 	.word	0x00000000
        /*0010*/ 	.short	0x0007
        /*0012*/ 	.short	0x0038
        /*0014*/ 	.byte	0x00, 0xf0, 0x11, 0x00


	//----- nvinfo : EIATTR_KPARAM_INFO
	.align		4
.L_13:
        /*0018*/ 	.byte	0x04, 0x17
        /*001a*/ 	.short	(.L_15 - .L_14)
.L_14:
        /*001c*/ 	.word	0x00000000
        /*0020*/ 	.short	0x0006
        /*0022*/ 	.short	0x0030
        /*0024*/ 	.byte	0x00, 0xf4, 0x21, 0x00


	//----- nvinfo : EIATTR_KPARAM_INFO
	.align		4
.L_15:
        /*0028*/ 	.byte	0x04, 0x17
        /*002a*/ 	.short	(.L_17 - .L_16)
.L_16:
        /*002c*/ 	.word	0x00000000
        /*0030*/ 	.short	0x0005
        /*0032*/ 	.short	0x0028
        /*0034*/ 	.byte	0x00, 0xf4, 0x21, 0x00


	//----- nvinfo : EIATTR_KPARAM_INFO
	.align		4
.L_17:
        /*0038*/ 	.byte	0x04, 0x17
        /*003a*/ 	.short	(.L_19 - .L_18)
.L_18:
        /*003c*/ 	.word	0x00000000
        /*0040*/ 	.short	0x0004
        /*0042*/ 	.short	0x0020
        /*0044*/ 	.byte	0x00, 0xf4, 0x21, 0x00


	//----- nvinfo : EIATTR_KPARAM_INFO
	.align		4
.L_19:
        /*0048*/ 	.byte	0x04, 0x17
        /*004a*/ 	.short	(.L_21 - .L_20)
.L_20:
        /*004c*/ 	.word	0x00000000
        /*0050*/ 	.short	0x0003
        /*0052*/ 	.short	0x0018
        /*0054*/ 	.byte	0x00, 0xf4, 0x21, 0x00


	//----- nvinfo : EIATTR_KPARAM_INFO
	.align		4
.L_21:
        /*0058*/ 	.byte	0x04, 0x17
        /*005a*/ 	.short	(.L_23 - .L_22)
.L_22:
        /*005c*/ 	.word	0x00000000
        /*0060*/ 	.short	0x0002
        /*0062*/ 	.short	0x0010
        /*0064*/ 	.byte	0x00, 0xf4, 0x21, 0x00


	//----- nvinfo : EIATTR_KPARAM_INFO
	.align		4
.L_23:
        /*0068*/ 	.byte	0x04, 0x17
        /*006a*/ 	.short	(.L_25 - .L_24)
.L_24:
        /*006c*/ 	.word	0x00000000
        /*0070*/ 	.short	0x0001
        /*0072*/ 	.short	0x0008
        /*0074*/ 	.byte	0x00, 0xf4, 0x21, 0x00


	//----- nvinfo : EIATTR_KPARAM_INFO
	.align		4
.L_25:
        /*0078*/ 	.byte	0x04, 0x17
        /*007a*/ 	.short	(.L_27 - .L_26)
.L_26:
        /*007c*/ 	.word	0x00000000
        /*0080*/ 	.short	0x0000
        /*0082*/ 	.short	0x0000
        /*0084*/ 	.byte	0x00, 0xf4, 0x21, 0x00


	//----- nvinfo : EIATTR_SPARSE_MMA_MASK
	.align		4
.L_27:
        /*0088*/ 	.byte	0x03, 0x50
        /*008a*/ 	.short	0x0000


	//----- nvinfo : EIATTR_MAXREG_COUNT
	.align		4
        /*008c*/ 	.byte	0x03, 0x1b
        /*008e*/ 	.short	0x00ff


	//----- nvinfo : EIATTR_EXIT_INSTR_OFFSETS
	.align		4
        /*0090*/ 	.byte	0x04, 0x1c
        /*0092*/ 	.short	(.L_29 - .L_28)


	//   ....[0]....
.L_28:
        /*0094*/ 	.word	0x000007e0


	//----- nvinfo : EIATTR_REQNTID
	.align		4
.L_29:
        /*0098*/ 	.byte	0x04, 0x10
        /*009a*/ 	.short	(.L_31 - .L_30)
.L_30:
        /*009c*/ 	.word	0x00000080
        /*00a0*/ 	.word	0x00000001
        /*00a4*/ 	.word	0x00000001


	//----- nvinfo : EIATTR_CBANK_PARAM_SIZE
	.align		4
.L_31:
        /*00a8*/ 	.byte	0x03, 0x19
        /*00aa*/ 	.short	0x003c


	//----- nvinfo : EIATTR_PARAM_CBANK
	.align		4
        /*00ac*/ 	.byte	0x04, 0x0a
        /*00ae*/ 	.short	(.L_33 - .L_32)
	.align		4
.L_32:
        /*00b0*/ 	.word	index@(.nv.constant0.triton_poi_fused__native_batch_norm_legit_no_training_convolution_relu_8)
        /*00b4*/ 	.short	0x0210
        /*00b6*/ 	.short	0x003c


	//----- nvinfo : EIATTR_SW_WAR
	.align		4
.L_33:
        /*00b8*/ 	.byte	0x04, 0x36
        /*00ba*/ 	.short	(.L_35 - .L_34)
.L_34:
        /*00bc*/ 	.word	0x00000008
.L_35:


//--------------------- .nv.callgraph             --------------------------
	.section	.nv.callgraph,"",@"SHT_CUDA_CALLGRAPH"
	.align	4
	.sectionentsize	8
	.align		4
        /*0000*/ 	.word	0x00000000
	.align		4
        /*0004*/ 	.word	0xffffffff
	.align		4
        /*0008*/ 	.word	0x00000000
	.align		4
        /*000c*/ 	.word	0xfffffffe
	.align		4
        /*0010*/ 	.word	0x00000000
	.align		4
        /*0014*/ 	.word	0xfffffffd
	.align		4
        /*0018*/ 	.word	0x00000000
	.align		4
        /*001c*/ 	.word	0xfffffffc


//--------------------- .nv.constant4             --------------------------
	.section	.nv.constant4,"a",@progbits
	.align	8
	.align		8
.nv.constant4:
        /*0000*/ 	.dword	_$_str
	.align		8
        /*0008*/ 	.dword	_$_str_$_2


//--------------------- .text.triton_poi_fused__native_batch_norm_legit_no_training_convolution_relu_8 --------------------------
	.section	.text.triton_poi_fused__native_batch_norm_legit_no_training_convolution_relu_8,"ax",@progbits
	.align	128
        .global         triton_poi_fused__native_batch_norm_legit_no_training_convolution_relu_8
        .type           triton_poi_fused__native_batch_norm_legit_no_training_convolution_relu_8,@function
        .size           triton_poi_fused__native_batch_norm_legit_no_training_convolution_relu_8,(.L_x_1 - triton_poi_fused__native_batch_norm_legit_no_training_convolution_relu_8)
        .other          triton_poi_fused__native_batch_norm_legit_no_training_convolution_relu_8,@"STO_CUDA_ENTRY STV_DEFAULT"
triton_poi_fused__native_batch_norm_legit_no_training_convolution_relu_8:
.text.triton_poi_fused__native_batch_norm_legit_no_training_convolution_relu_8:
[----:B------:R-:W-:Y:S01]  /*0000*/  LDC R1, c[0x0][0x28] ;  /* 0x00000a00ff017b82 */ /* 0x000fe20000000800 */
[----:B------:R-:W1:Y:S07]  /*0010*/  S2R R0, SR_TID.X ;  /* 0x0000000000007919 */ /* 0x000e6e0000002100 */
[----:B------:R-:W2:Y:S01]  /*0020*/  LDC.64 R4, c[0x0][0x228] ;  /* 0x00008a00ff047b82 */ /* 0x000ea20000000a00 */
[----:B------:R-:W-:Y:S01]  /*0030*/  ULDC.64 UR4, c[0x0][0x208] ;  /* 0x0000820000047ab9 */ /* 0x000fe20000000a00 */
[----:B------:R-:W3:Y:S06]  /*0040*/  S2R R7, SR_CTAID.X ;  /* 0x0000000000077919 */ /* 0x000eec0000002500 */
[----:B------:R-:W4:Y:S08]  /*0050*/  LDC.64 R16, c[0x0][0x218] ;  /* 0x00008600ff107b82 */ /* 0x000f300000000a00 */
[----:B------:R-:W5:Y:S01]  /*0060*/  LDC.64 R28, c[0x0][0x210] ;  /* 0x00008400ff1c7b82 */ /* 0x000f620000000a00 */
[----:B-1----:R-:W-:-:S02]  /*0070*/  SHF.L.U32 R0, R0, 0x2, RZ ;  /* 0x0000000200007819 */ /* 0x002fc400000006ff */
[----:B---3--:R-:W-:Y:S02]  /*0080*/  SHF.R.S32.HI R3, RZ, 0x15, R7 ;  /* 0x00000015ff037819 */ /* 0x008fe40000011407 */
[----:B------:R-:W-:Y:S02]  /*0090*/  LOP3.LUT R0, R0, 0x1fc, RZ, 0xc0, !PT ;  /* 0x000001fc00007812 */ /* 0x000fe400078ec0ff */
[----:B------:R-:W-:Y:S02]  /*00a0*/  SGXT R3, R3, 0x1 ;  /* 0x000000010303781a */ /* 0x000fe40000000200 */
[----:B------:R-:W-:-:S04]  /*00b0*/  LEA R0, R7, R0, 0xa ;  /* 0x0000000007007211 */ /* 0x000fc800078e50ff */
[----:B------:R-:W-:-:S04]  /*00c0*/  LEA.HI R3, R3, R0, RZ, 0x5 ;  /* 0x0000000003037211 */ /* 0x000fc800078f28ff */
[----:B------:R-:W-:-:S04]  /*00d0*/  LOP3.LUT R3, R3, 0xffffffe0, RZ, 0xc0, !PT ;  /* 0xffffffe003037812 */ /* 0x000fc800078ec0ff */
[----:B------:R-:W-:Y:S01]  /*00e0*/  IADD3 R24, R0, -R3, RZ ;  /* 0x8000000300187210 */ /* 0x000fe20007ffe0ff */
[----:B-----5:R-:W-:Y:S01]  /*00f0*/  IMAD.WIDE R28, R0, 0x4, R28 ;  /* 0x00000004001c7825 */ /* 0x020fe200078e021c */
[----:B------:R-:W1:Y:S03]  /*0100*/  LDC.64 R2, c[0x0][0x220] ;  /* 0x00008800ff027b82 */ /* 0x000e660000000a00 */
[C---:B--2---:R-:W-:Y:S01]  /*0110*/  IMAD.WIDE R4, R24.reuse, 0x4, R4 ;  /* 0x0000000418047825 */ /* 0x044fe200078e0204 */
[----:B------:R-:W2:Y:S03]  /*0120*/  LDG.E.128 R12, desc[UR4][R28.64+0x800] ;  /* 0x000800041c0c7981 */ /* 0x000ea6000c1e1d00 */
[C---:B----4-:R-:W-:Y:S01]  /*0130*/  IMAD.WIDE R16, R24.reuse, 0x4, R16 ;  /* 0x0000000418107825 */ /* 0x050fe200078e0210 */
[----:B------:R-:W3:Y:S04]  /*0140*/  LDG.E.128 R20, desc[UR4][R28.64] ;  /* 0x000000041c147981 */ /* 0x000ee8000c1e1d00 */
[----:B------:R-:W4:Y:S04]  /*0150*/  LDG.E.EL.128 R4, desc[UR4][R4.64] ;  /* 0x0000000404047981 */ /* 0x000f28000c2e1d00 */
[----:B------:R-:W2:Y:S01]  /*0160*/  LDG.E.EL.128 R16, desc[UR4][R16.64] ;  /* 0x0000000410107981 */ /* 0x000ea2000c2e1d00 */
[----:B-1----:R-:W-:-:S05]  /*0170*/  IMAD.WIDE R2, R24, 0x4, R2 ;  /* 0x0000000418027825 */ /* 0x002fca00078e0202 */
[----:B------:R1:W5:Y:S02]  /*0180*/  LDG.E.EL.128 R8, desc[UR4][R2.64] ;  /* 0x0000000402087981 */ /* 0x000364000c2e1d00 */
[----:B-1----:R-:W-:Y:S01]  /*0190*/  HFMA2.MMA R2, -RZ, RZ, 1.625, 0 ;  /* 0x3e800000ff027435 */ /* 0x002fe200000001ff */
[----:B----4-:R-:W-:Y:S01]  /*01a0*/  FADD R4, R4, 9.9999997473787516356e-06 ;  /* 0x3727c5ac04047421 */ /* 0x010fe20000000000 */
[----:B------:R-:W-:-:S03]  /*01b0*/  FADD R5, R5, 9.9999997473787516356e-06 ;  /* 0x3727c5ac05057421 */ /* 0x000fc60000000000 */
[----:B------:R-:W1:Y:S08]  /*01c0*/  MUFU.SQRT R25, R4 ;  /* 0x0000000400197308 */ /* 0x000e700000002000 */
[----:B------:R-:W4:Y:S01]  /*01d0*/  MUFU.SQRT R26, R5 ;  /* 0x00000005001a7308 */ /* 0x000f220000002000 */
[----:B------:R-:W-:Y:S01]  /*01e0*/  FADD R6, R6, 9.9999997473787516356e-06 ;  /* 0x3727c5ac06067421 */ /* 0x000fe20000000000 */
[----:B-1----:R-:W-:-:S02]  /*01f0*/  FSETP.GT.AND P0, PT, R25, 8.50705917302346158658e+37, PT ;  /* 0x7e8000001900780b */ /* 0x002fc40003f04000 */
[C---:B------:R-:W-:Y:S02]  /*0200*/  FSETP.GEU.AND P3, PT, R25.reuse, 1.175494350822287508e-38, PT ;  /* 0x008000001900780b */ /* 0x040fe40003f6e000 */
[C---:B----4-:R-:W-:Y:S02]  /*0210*/  FSETP.GT.AND P1, PT, R26.reuse, 8.50705917302346158658e+37, PT ;  /* 0x7e8000001a00780b */ /* 0x050fe40003f24000 */
[----:B------:R-:W-:Y:S01]  /*0220*/  FSETP.GEU.AND P4, PT, R26, 1.175494350822287508e-38, PT ;  /* 0x008000001a00780b */ /* 0x000fe20003f8e000 */
[----:B------:R-:W1:Y:S06]  /*0230*/  MUFU.SQRT R6, R6 ;  /* 0x0000000600067308 */ /* 0x000e6c0000002000 */
[----:B------:R-:W-:-:S04]  /*0240*/  @P0 FMUL R25, R25, 0.25 ;  /* 0x3e80000019190820 */ /* 0x000fc80000400000 */
[----:B------:R-:W-:Y:S01]  /*0250*/  @!P3 FMUL R25, R25, 16777216 ;  /* 0x4b8000001919b820 */ /* 0x000fe20000400000 */
[----:B------:R-:W-:-:S04]  /*0260*/  @P1 FMUL R26, R26, 0.25 ;  /* 0x3e8000001a1a1820 */ /* 0x000fc80000400000 */
[----:B------:R-:W-:Y:S01]  /*0270*/  @!P4 FMUL R26, R26, 16777216 ;  /* 0x4b8000001a1ac820 */ /* 0x000fe20000400000 */
[----:B------:R-:W4:Y:S01]  /*0280*/  MUFU.RCP R25, R25 ;  /* 0x0000001900197308 */ /* 0x000f220000001000 */
[----:B-1----:R-:W-:Y:S02]  /*0290*/  FSETP.GT.AND P2, PT, R6, 8.50705917302346158658e+37, PT ;  /* 0x7e8000000600780b */ /* 0x002fe40003f44000 */
[----:B------:R-:W-:-:S05]  /*02a0*/  FSEL R4, R2, 1, P0 ;  /* 0x3f80000002047808 */ /* 0x000fca0000000000 */
[----:B------:R-:W1:Y:S01]  /*02b0*/  MUFU.RCP R26, R26 ;  /* 0x0000001a001a7308 */ /* 0x000e620000001000 */
[----:B------:R-:W-:Y:S02]  /*02c0*/  FSETP.GEU.AND P5, PT, R6, 1.175494350822287508e-38, PT ;  /* 0x008000000600780b */ /* 0x000fe40003fae000 */
[----:B------:R-:W-:Y:S01]  /*02d0*/  FSEL R3, R2, 1, P1 ;  /* 0x3f80000002037808 */ /* 0x000fe20000800000 */
[----:B------:R-:W-:-:S04]  /*02e0*/  @!P3 FMUL R4, R4, 16777216 ;  /* 0x4b8000000404b820 */ /* 0x000fc80000400000 */
[----:B------:R-:W-:Y:S01]  /*02f0*/  @!P4 FMUL R3, R3, 16777216 ;  /* 0x4b8000000303c820 */ /* 0x000fe20000400000 */
[----:B----4-:R-:W-:Y:S01]  /*0300*/  FMUL R5, R25, R4 ;  /* 0x0000000419057220 */ /* 0x010fe20000400000 */
[----:B------:R-:W-:Y:S01]  /*0310*/  @P2 FMUL R6, R6, 0.25 ;  /* 0x3e80000006062820 */ /* 0x000fe20000400000 */
[--C-:B--2---:R-:W-:Y:S01]  /*0320*/  FADD R15, R15, R19.reuse ;  /* 0x000000130f0f7221 */ /* 0x104fe20000000000 */
[--C-:B------:R-:W-:Y:S01]  /*0330*/  FADD R14, R14, R18.reuse ;  /* 0x000000120e0e7221 */ /* 0x100fe20000000000 */
[----:B---3--:R-:W-:Y:S01]  /*0340*/  FADD R19, R23, R19 ;  /* 0x0000001317137221 */ /* 0x008fe20000000000 */
[----:B------:R-:W-:Y:S01]  /*0350*/  FADD R18, R22, R18 ;  /* 0x0000001216127221 */ /* 0x000fe20000000000 */
[----:B-1----:R-:W-:Y:S01]  /*0360*/  FMUL R4, R26, R3 ;  /* 0x000000031a047220 */ /* 0x002fe20000400000 */
[----:B------:R-:W1:Y:S01]  /*0370*/  LDC.64 R22, c[0x0][0x238] ;  /* 0x00008e00ff167b82 */ /* 0x000e620000000a00 */
[----:B------:R-:W-:-:S07]  /*0380*/  @!P5 FMUL R6, R6, 16777216 ;  /* 0x4b8000000606d820 */ /* 0x000fce0000400000 */
[----:B------:R-:W2:Y:S01]  /*0390*/  LDC.64 R26, c[0x0][0x230] ;  /* 0x00008c00ff1a7b82 */ /* 0x000ea20000000a00 */
[----:B------:R-:W3:Y:S01]  /*03a0*/  MUFU.RCP R6, R6 ;  /* 0x0000000600067308 */ /* 0x000ee20000001000 */
[----:B------:R-:W-:Y:S01]  /*03b0*/  FSEL R3, R2, 1, P2 ;  /* 0x3f80000002037808 */ /* 0x000fe20001000000 */
[--C-:B------:R-:W-:Y:S01]  /*03c0*/  FADD R12, R12, R16.reuse ;  /* 0x000000100c0c7221 */ /* 0x100fe20000000000 */
[----:B------:R-:W-:Y:S01]  /*03d0*/  FADD R16, R20, R16 ;  /* 0x0000001014107221 */ /* 0x000fe20000000000 */
[--C-:B------:R-:W-:Y:S02]  /*03e0*/  FADD R13, R13, R17.reuse ;  /* 0x000000110d0d7221 */ /* 0x100fe40000000000 */
[----:B------:R-:W-:Y:S01]  /*03f0*/  @!P5 FMUL R3, R3, 16777216 ;  /* 0x4b8000000303d820 */ /* 0x000fe20000400000 */
[----:B------:R-:W-:-:S03]  /*0400*/  FADD R17, R21, R17 ;  /* 0x0000001115117221 */ /* 0x000fc60000000000 */
[----:B---3--:R-:W-:Y:S01]  /*0410*/  FMUL R3, R6, R3 ;  /* 0x0000000306037220 */ /* 0x008fe20000400000 */
[C---:B-----5:R-:W-:Y:S01]  /*0420*/  FADD R6, -R8.reuse, R12 ;  /* 0x0000000c08067221 */ /* 0x060fe20000000100 */
[----:B------:R-:W-:Y:S01]  /*0430*/  FADD R8, -R8, R16 ;  /* 0x0000001008087221 */ /* 0x000fe20000000100 */
[----:B--2---:R-:W-:-:S04]  /*0440*/  IMAD.WIDE R20, R24, 0x4, R26 ;  /* 0x0000000418147825 */ /* 0x004fc800078e021a */
[----:B-1----:R-:W-:-:S04]  /*0450*/  IMAD.WIDE R24, R24, 0x4, R22 ;  /* 0x0000000418187825 */ /* 0x002fc800078e0216 */
[----:B------:R-:W-:Y:S01]  /*0460*/  FADD R23, -R9, R13 ;  /* 0x0000000d09177221 */ /* 0x000fe20000000100 */
[C---:B------:R-:W-:Y:S01]  /*0470*/  FMUL R6, R5.reuse, R6 ;  /* 0x0000000605067220 */ /* 0x040fe20000400000 */
[----:B------:R-:W-:Y:S02]  /*0480*/  FMUL R5, R5, R8 ;  /* 0x0000000805057220 */ /* 0x000fe40000400000 */
[----:B------:R-:W-:Y:S01]  /*0490*/  FMUL R8, R4, R23 ;  /* 0x0000001704087220 */ /* 0x000fe20000400000 */
[----:B------:R-:W2:Y:S04]  /*04a0*/  LDG.E.EL.128 R24, desc[UR4][R24.64] ;  /* 0x0000000418187981 */ /* 0x000ea8000c2e1d00 */
[----:B------:R-:W2:Y:S01]  /*04b0*/  LDG.E.EL.128 R20, desc[UR4][R20.64] ;  /* 0x0000000414147981 */ /* 0x000ea2000c2e1d00 */
[----:B------:R-:W-:-:S04]  /*04c0*/  FADD R9, -R9, R17 ;  /* 0x0000001109097221 */ /* 0x000fc80000000100 */
[----:B------:R-:W-:Y:S01]  /*04d0*/  FMUL R9, R4, R9 ;  /* 0x0000000904097220 */ /* 0x000fe20000400000 */
[----:B------:R-:W-:-:S04]  /*04e0*/  FADD R4, R7, 9.9999997473787516356e-06 ;  /* 0x3727c5ac07047421 */ /* 0x000fc80000000000 */
[----:B------:R-:W1:Y:S02]  /*04f0*/  MUFU.SQRT R7, R4 ;  /* 0x0000000400077308 */ /* 0x000e640000002000 */
[C---:B-1----:R-:W-:Y:S02]  /*0500*/  FSETP.GT.AND P0, PT, R7.reuse, 8.50705917302346158658e+37, PT ;  /* 0x7e8000000700780b */ /* 0x042fe40003f04000 */
[----:B------:R-:W-:-:S11]  /*0510*/  FSETP.GEU.AND P1, PT, R7, 1.175494350822287508e-38, PT ;  /* 0x008000000700780b */ /* 0x000fd60003f2e000 */
[----:B------:R-:W-:-:S04]  /*0520*/  @P0 FMUL R7, R7, 0.25 ;  /* 0x3e80000007070820 */ /* 0x000fc80000400000 */
[----:B------:R-:W-:-:S06]  /*0530*/  @!P1 FMUL R7, R7, 16777216 ;  /* 0x4b80000007079820 */ /* 0x000fcc0000400000 */
[----:B------:R-:W1:Y:S01]  /*0540*/  MUFU.RCP R7, R7 ;  /* 0x0000000700077308 */ /* 0x000e620000001000 */
[----:B------:R-:W-:-:S05]  /*0550*/  FSEL R2, R2, 1, P0 ;  /* 0x3f80000002027808 */ /* 0x000fca0000000000 */
[----:B------:R-:W-:-:S04]  /*0560*/  @!P1 FMUL R2, R2, 16777216 ;  /* 0x4b80000002029820 */ /* 0x000fc80000400000 */
[----:B-1----:R-:W-:Y:S01]  /*0570*/  FMUL R2, R7, R2 ;  /* 0x0000000207027220 */ /* 0x002fe20000400000 */
[C---:B------:R-:W-:Y:S01]  /*0580*/  FADD R7, -R11.reuse, R15 ;  /* 0x0000000f0b077221 */ /* 0x040fe20000000100 */
[----:B------:R-:W-:Y:S01]  /*0590*/  FADD R11, -R11, R19 ;  /* 0x000000130b0b7221 */ /* 0x000fe20000000100 */
[----:B------:R-:W-:Y:S04]  /*05a0*/  STG.E.128 desc[UR4][R28.64], R16 ;  /* 0x000000101c007986 */ /* 0x000fe8000c101d04 */
[----:B------:R-:W-:Y:S01]  /*05b0*/  STG.E.128 desc[UR4][R28.64+0x800], R12 ;  /* 0x0008000c1c007986 */ /* 0x000fe2000c101d04 */
[C-C-:B--2---:R-:W-:Y:S01]  /*05c0*/  FFMA R4, R20.reuse, R5, R24.reuse ;  /* 0x0000000514047223 */ /* 0x144fe20000000018 */
[----:B------:R-:W-:Y:S01]  /*05d0*/  FFMA R20, R20, R6, R24 ;  /* 0x0000000614147223 */ /* 0x000fe20000000018 */
[C-C-:B------:R-:W-:Y:S01]  /*05e0*/  FFMA R9, R21.reuse, R9, R25.reuse ;  /* 0x0000000915097223 */ /* 0x140fe20000000019 */
[----:B------:R-:W-:Y:S01]  /*05f0*/  FFMA R8, R21, R8, R25 ;  /* 0x0000000815087223 */ /* 0x000fe20000000019 */
[----:B------:R-:W-:Y:S01]  /*0600*/  FADD R6, -R10, R14 ;  /* 0x0000000e0a067221 */ /* 0x000fe20000000100 */
[----:B------:R-:W1:Y:S03]  /*0610*/  LDC.64 R24, c[0x0][0x240] ;  /* 0x00009000ff187b82 */ /* 0x000e660000000a00 */
[----:B------:R-:W-:Y:S01]  /*0620*/  FMUL R5, R3, R6 ;  /* 0x0000000603057220 */ /* 0x000fe20000400000 */
[----:B------:R-:W-:Y:S01]  /*0630*/  FMUL R6, R2, R7 ;  /* 0x0000000702067220 */ /* 0x000fe20000400000 */
[----:B------:R-:W-:Y:S01]  /*0640*/  FADD R10, -R10, R18 ;  /* 0x000000120a0a7221 */ /* 0x000fe20000000100 */
[----:B------:R-:W-:-:S02]  /*0650*/  FMUL R2, R2, R11 ;  /* 0x0000000b02027220 */ /* 0x000fc40000400000 */
[--C-:B------:R-:W-:Y:S01]  /*0660*/  FFMA R7, R23, R6, R27.reuse ;  /* 0x0000000617077223 */ /* 0x100fe2000000001b */
[----:B------:R-:W-:Y:S01]  /*0670*/  FMUL R3, R3, R10 ;  /* 0x0000000a03037220 */ /* 0x000fe20000400000 */
[C-C-:B------:R-:W-:Y:S01]  /*0680*/  FFMA R5, R22.reuse, R5, R26.reuse ;  /* 0x0000000516057223 */ /* 0x140fe2000000001a */
[----:B------:R-:W-:Y:S02]  /*0690*/  FFMA R2, R23, R2, R27 ;  /* 0x0000000217027223 */ /* 0x000fe4000000001b */
[----:B------:R-:W-:Y:S01]  /*06a0*/  FSETP.GEU.AND P6, PT, R7, RZ, PT ;  /* 0x000000ff0700720b */ /* 0x000fe20003fce000 */
[----:B------:R-:W-:Y:S01]  /*06b0*/  FFMA R3, R22, R3, R26 ;  /* 0x0000000316037223 */ /* 0x000fe2000000001a */
[----:B------:R-:W-:Y:S02]  /*06c0*/  FSETP.GEU.AND P5, PT, R5, RZ, PT ;  /* 0x000000ff0500720b */ /* 0x000fe40003fae000 */
[----:B------:R-:W-:Y:S02]  /*06d0*/  FSETP.GEU.AND P4, PT, R8, RZ, PT ;  /* 0x000000ff0800720b */ /* 0x000fe40003f8e000 */
[----:B------:R-:W-:-:S02]  /*06e0*/  SEL R7, R7, RZ, P6 ;  /* 0x000000ff07077207 */ /* 0x000fc40003000000 */
[----:B------:R-:W-:Y:S02]  /*06f0*/  FSETP.GEU.AND P6, PT, R4, RZ, PT ;  /* 0x000000ff0400720b */ /* 0x000fe40003fce000 */
[----:B------:R-:W-:Y:S02]  /*0700*/  FSETP.GEU.AND P0, PT, R20, RZ, PT ;  /* 0x000000ff1400720b */ /* 0x000fe40003f0e000 */
[----:B------:R-:W-:Y:S02]  /*0710*/  FSETP.GEU.AND P3, PT, R2, RZ, PT ;  /* 0x000000ff0200720b */ /* 0x000fe40003f6e000 */
[----:B------:R-:W-:Y:S02]  /*0720*/  FSETP.GEU.AND P2, PT, R3, RZ, PT ;  /* 0x000000ff0300720b */ /* 0x000fe40003f4e000 */
[----:B------:R-:W-:Y:S02]  /*0730*/  FSETP.GEU.AND P1, PT, R9, RZ, PT ;  /* 0x000000ff0900720b */ /* 0x000fe40003f2e000 */
[----:B------:R-:W-:-:S02]  /*0740*/  SEL R6, R5, RZ, P5 ;  /* 0x000000ff05067207 */ /* 0x000fc40002800000 */
[----:B------:R-:W-:Y:S01]  /*0750*/  SEL R5, R8, RZ, P4 ;  /* 0x000000ff08057207 */ /* 0x000fe20002000000 */
[----:B-1----:R-:W-:Y:S01]  /*0760*/  IMAD.WIDE R24, R0, 0x4, R24 ;  /* 0x0000000400187825 */ /* 0x002fe200078e0218 */
[----:B------:R-:W-:Y:S02]  /*0770*/  SEL R8, R4, RZ, P6 ;  /* 0x000000ff04087207 */ /* 0x000fe40003000000 */
[----:B------:R-:W-:Y:S02]  /*0780*/  SEL R11, R2, RZ, P3 ;  /* 0x000000ff020b7207 */ /* 0x000fe40001800000 */
[----:B------:R-:W-:Y:S02]  /*0790*/  SEL R10, R3, RZ, P2 ;  /* 0x000000ff030a7207 */ /* 0x000fe40001000000 */
[----:B------:R-:W-:Y:S02]  /*07a0*/  SEL R9, R9, RZ, P1 ;  /* 0x000000ff09097207 */ /* 0x000fe40000800000 */
[----:B------:R-:W-:-:S03]  /*07b0*/  SEL R4, R20, RZ, P0 ;  /* 0x000000ff14047207 */ /* 0x000fc60000000000 */
[----:B------:R-:W-:Y:S04]  /*07c0*/  STG.E.128 desc[UR4][R24.64], R8 ;  /* 0x0000000818007986 */ /* 0x000fe8000c101d04 */
[----:B------:R-:W-:Y:S01]  /*07d0*/  STG.E.128 desc[UR4][R24.64+0x800], R4 ;  /* 0x0008000418007986 */ /* 0x000fe2000c101d04 */
[----:B------:R-:W-:Y:S05]  /*07e0*/  EXIT ;  /* 0x000000000000794d */ /* 0x000fea0003800000 */
.L_x_0:
[----:B------:R-:W-:-:S00]  /*07f0*/  BRA `(.L_x_0) ;  /* 0xfffffffc00fc7947 */ /* 0x000fc0000383ffff */
[----:B------:R-:W-:-:S00]  /*0800*/  NOP ;  /* 0x0000000000007918 */ /* 0x000fc00000000000 */
[----:B------:R-:W-:-:S00]  /*0810*/  NOP ;  /* 0x0000000000007918 */ /* 0x000fc00000000000 */
[----:B------:R-:W-:-:S00]  /*0820*/  NOP ;  /* 0x0000000000007918 */ /* 0x000fc00000000000 */
[----:B------:R-:W-:-:S00]  /*0830*/  NOP ;  /* 0x0000000000007918 */ /* 0x000fc00000000000 */
[----:B------:R-:W-:-:S00]  /*0840*/  NOP ;  /* 0x0000000000007918 */ /* 0x000fc00000000000 */
[----:B------:R-:W-:-:S00]  /*0850*/  NOP ;  /* 0x0000000000007918 */ /* 0x000fc00000000000 */
[----:B------:R-:W-:-:S00]  /*0860*/  NOP ;  /* 0x0000000000007918 */ /* 0x000fc00000000000 */
[----:B------:R-:W-:-:S00]  /*0870*/  NOP ;  /* 0x0000000000007918 */ /* 0x000fc00000000000 */
.L_x_1:


//--------------------- .nv.global.init           --------------------------
	.section	.nv.global.init,"aw",@progbits
.nv.global.init:
	.type		_$_str,@object
	.size		_$_str,(_$_str_$_2 - _$_str)
_$_str:
        /*0000*/ 	.byte	0x5f, 0x5f, 0x43, 0x55, 0x44, 0x41, 0x5f, 0x46, 0x54, 0x5a, 0x00
	.type		_$_str_$_2,@object
	.size		_$_str_$_2,(.L_1 - _$_str_$_2)
_$_str_$_2:
        /*000b*/ 	.byte	0x5f, 0x5f, 0x43, 0x55, 0x44, 0x41, 0x5f, 0x50, 0x52, 0x45, 0x43, 0x5f, 0x53, 0x51, 0x52, 0x54
        /*001b*/ 	.byte	0x00
.L_1:


//--------------------- .nv.constant0.triton_poi_fused__native_batch_norm_legit_no_training_convolution_relu_8 --------------------------
	.section	.nv.constant0.triton_poi_fused__native_batch_norm_legit_no_training_convolution_relu_8,"a",@progbits
	.sectionflags	@""
	.align	4
.nv.constant0.triton_poi_fused__native_batch_norm_legit_no_training_convolution_relu_8:
	.zero		588
